//
// Generated by NVIDIA NVVM Compiler
//
// Compiler Build ID: CL-36424714
// Cuda compilation tools, release 13.0, V13.0.88
// Based on NVVM 20.0.0
//

.version 9.0
.target sm_100
.address_size 64

	// .globl	_Z10dfs_kerneliP4NodePiP4LockS1_
.const .align 4 .b8 md[1024];
// _ZZ10dfs_kerneliP4NodePiP4LockS1_E9shared_md has been demoted
// _ZZ10dfs_kerneliP4NodePiP4LockS1_E2st has been demoted
// _ZZ10dfs_kerneliP4NodePiP4LockS1_E5index has been demoted

.visible .entry _Z10dfs_kerneliP4NodePiP4LockS1_(
	.param .u32 _Z10dfs_kerneliP4NodePiP4LockS1__param_0,
	.param .u64 .ptr .align 1 _Z10dfs_kerneliP4NodePiP4LockS1__param_1,
	.param .u64 .ptr .align 1 _Z10dfs_kerneliP4NodePiP4LockS1__param_2,
	.param .u64 .ptr .align 1 _Z10dfs_kerneliP4NodePiP4LockS1__param_3,
	.param .u64 .ptr .align 1 _Z10dfs_kerneliP4NodePiP4LockS1__param_4
)
{
	.local .align 16 .b8 	__local_depot0[128];
	.reg .b64 	%SP;
	.reg .b64 	%SPL;
	.reg .pred 	%p<23>;
	.reg .b32 	%r<280>;
	.reg .b64 	%rd<45>;
	// demoted variable
	.shared .align 4 .b8 _ZZ10dfs_kerneliP4NodePiP4LockS1_E9shared_md[1024];
	// demoted variable
	.shared .align 4 .b8 _ZZ10dfs_kerneliP4NodePiP4LockS1_E2st[40960];
	// demoted variable
	.shared .align 4 .u32 _ZZ10dfs_kerneliP4NodePiP4LockS1_E5index;
	mov.u64 	%SPL, __local_depot0;
	ld.param.u64 	%rd6, [_Z10dfs_kerneliP4NodePiP4LockS1__param_1];
	add.u64 	%rd1, %SPL, 16;
	add.u64 	%rd2, %SPL, 32;
	add.u64 	%rd3, %SPL, 48;
	mov.u32 	%r1, %tid.x;
	setp.gt.u32 	%p1, %r1, 255;
	@%p1 bra 	$L__BB0_7;
	mov.u32 	%r2, %ntid.x;
	add.s32 	%r107, %r1, %r2;
	max.u32 	%r108, %r107, 256;
	setp.lt.u32 	%p2, %r107, 256;
	selp.u32 	%r109, 1, 0, %p2;
	add.s32 	%r110, %r107, %r109;
	sub.s32 	%r111, %r108, %r110;
	div.u32 	%r112, %r111, %r2;
	add.s32 	%r3, %r112, %r109;
	and.b32  	%r113, %r3, 3;
	setp.eq.s32 	%p3, %r113, 3;
	mov.u32 	%r235, %r1;
	@%p3 bra 	$L__BB0_4;
	add.s32 	%r115, %r3, 1;
	and.b32  	%r4, %r115, 3;
	mov.b32 	%r234, 0;
	mov.u64 	%rd13, md;
	mov.u32 	%r235, %r1;
$L__BB0_3:
	.pragma "nounroll";
	mul.wide.u32 	%rd12, %r235, 4;
	add.s64 	%rd14, %rd13, %rd12;
	ld.const.u32 	%r116, [%rd14];
	shl.b32 	%r117, %r235, 2;
	mov.u32 	%r118, _ZZ10dfs_kerneliP4NodePiP4LockS1_E9shared_md;
	add.s32 	%r119, %r118, %r117;
	st.shared.u32 	[%r119], %r116;
	add.s32 	%r235, %r235, %r2;
	add.s32 	%r234, %r234, 1;
	setp.ne.s32 	%p4, %r234, %r4;
	@%p4 bra 	$L__BB0_3;
$L__BB0_4:
	setp.lt.u32 	%p5, %r3, 3;
	@%p5 bra 	$L__BB0_7;
	mov.u64 	%rd16, md;
	mov.u32 	%r122, _ZZ10dfs_kerneliP4NodePiP4LockS1_E9shared_md;
	shl.b32 	%r126, %r2, 2;
$L__BB0_6:
	mul.wide.u32 	%rd15, %r235, 4;
	add.s64 	%rd17, %rd16, %rd15;
	ld.const.u32 	%r120, [%rd17];
	shl.b32 	%r121, %r235, 2;
	add.s32 	%r123, %r122, %r121;
	st.shared.u32 	[%r123], %r120;
	add.s32 	%r124, %r235, %r2;
	mul.wide.u32 	%rd18, %r124, 4;
	add.s64 	%rd19, %rd16, %rd18;
	ld.const.u32 	%r125, [%rd19];
	add.s32 	%r127, %r123, %r126;
	st.shared.u32 	[%r127], %r125;
	add.s32 	%r128, %r124, %r2;
	mul.wide.u32 	%rd20, %r128, 4;
	add.s64 	%rd21, %rd16, %rd20;
	ld.const.u32 	%r129, [%rd21];
	add.s32 	%r130, %r127, %r126;
	st.shared.u32 	[%r130], %r129;
	add.s32 	%r131, %r128, %r2;
	mul.wide.u32 	%rd22, %r131, 4;
	add.s64 	%rd23, %rd16, %rd22;
	ld.const.u32 	%r132, [%rd23];
	add.s32 	%r133, %r130, %r126;
	st.shared.u32 	[%r133], %r132;
	add.s32 	%r235, %r131, %r2;
	setp.lt.u32 	%p6, %r235, 256;
	@%p6 bra 	$L__BB0_6;
$L__BB0_7:
	add.u64 	%rd25, %SPL, 0;
	bar.sync 	0;
	mov.b32 	%r257, 0;
	st.shared.u32 	[_ZZ10dfs_kerneliP4NodePiP4LockS1_E5index], %r257;
	mov.u32 	%r136, %ctaid.x;
	cvta.to.global.u64 	%rd26, %rd6;
	mul.wide.u32 	%rd27, %r136, 80;
	add.s64 	%rd28, %rd26, %rd27;
	ld.global.u32 	%r137, [%rd28];
	ld.global.u32 	%r138, [%rd28+4];
	ld.global.u32 	%r139, [%rd28+8];
	ld.global.u32 	%r140, [%rd28+12];
	ld.global.u32 	%r141, [%rd28+16];
	ld.global.u32 	%r142, [%rd28+20];
	ld.global.u32 	%r143, [%rd28+24];
	ld.global.u32 	%r144, [%rd28+28];
	ld.global.u32 	%r145, [%rd28+32];
	ld.global.u32 	%r146, [%rd28+36];
	ld.global.u32 	%r147, [%rd28+40];
	ld.global.u32 	%r148, [%rd28+44];
	ld.global.u32 	%r149, [%rd28+48];
	ld.global.u32 	%r150, [%rd28+52];
	ld.global.u32 	%r151, [%rd28+56];
	ld.global.u32 	%r152, [%rd28+60];
	ld.global.u32 	%r153, [%rd28+64];
	ld.global.u32 	%r154, [%rd28+68];
	ld.global.u32 	%r155, [%rd28+72];
	ld.global.u32 	%r156, [%rd28+76];
	st.shared.u32 	[_ZZ10dfs_kerneliP4NodePiP4LockS1_E2st], %r137;
	st.shared.u32 	[_ZZ10dfs_kerneliP4NodePiP4LockS1_E2st+4], %r138;
	st.shared.u32 	[_ZZ10dfs_kerneliP4NodePiP4LockS1_E2st+8], %r139;
	st.shared.u32 	[_ZZ10dfs_kerneliP4NodePiP4LockS1_E2st+12], %r140;
	st.shared.u32 	[_ZZ10dfs_kerneliP4NodePiP4LockS1_E2st+16], %r141;
	st.shared.u32 	[_ZZ10dfs_kerneliP4NodePiP4LockS1_E2st+20], %r142;
	st.shared.u32 	[_ZZ10dfs_kerneliP4NodePiP4LockS1_E2st+24], %r143;
	st.shared.u32 	[_ZZ10dfs_kerneliP4NodePiP4LockS1_E2st+28], %r144;
	st.shared.u32 	[_ZZ10dfs_kerneliP4NodePiP4LockS1_E2st+32], %r145;
	st.shared.u32 	[_ZZ10dfs_kerneliP4NodePiP4LockS1_E2st+36], %r146;
	st.shared.u32 	[_ZZ10dfs_kerneliP4NodePiP4LockS1_E2st+40], %r147;
	st.shared.u32 	[_ZZ10dfs_kerneliP4NodePiP4LockS1_E2st+44], %r148;
	st.shared.u32 	[_ZZ10dfs_kerneliP4NodePiP4LockS1_E2st+48], %r149;
	st.shared.u32 	[_ZZ10dfs_kerneliP4NodePiP4LockS1_E2st+52], %r150;
	st.shared.u32 	[_ZZ10dfs_kerneliP4NodePiP4LockS1_E2st+56], %r151;
	st.shared.u32 	[_ZZ10dfs_kerneliP4NodePiP4LockS1_E2st+60], %r152;
	st.shared.u32 	[_ZZ10dfs_kerneliP4NodePiP4LockS1_E2st+64], %r153;
	st.shared.u32 	[_ZZ10dfs_kerneliP4NodePiP4LockS1_E2st+68], %r154;
	st.shared.u32 	[_ZZ10dfs_kerneliP4NodePiP4LockS1_E2st+72], %r155;
	st.shared.u32 	[_ZZ10dfs_kerneliP4NodePiP4LockS1_E2st+76], %r156;
	bar.sync 	0;
	mov.b32 	%r157, 3;
	mov.b32 	%r158, 2;
	mov.b32 	%r159, 1;
	st.local.v4.u32 	[%rd25], {%r159, %r257, %r158, %r157};
	mov.b32 	%r160, -1;
	st.local.v4.u32 	[%rd1], {%r257, %r160, %r257, %r159};
	st.local.v4.u32 	[%rd2], {%r159, %r257, %r160, %r257};
	shl.b32 	%r161, %r1, 2;
	cvt.u64.u32 	%rd29, %r161;
	and.b64  	%rd30, %rd29, 12;
	add.s64 	%rd4, %rd25, %rd30;
$L__BB0_8:
	ld.shared.u32 	%r162, [_ZZ10dfs_kerneliP4NodePiP4LockS1_E5index];
	bar.sync 	0;
	setp.lt.s32 	%p7, %r162, 0;
	@%p7 bra 	$L__BB0_33;
	ld.param.u64 	%rd42, [_Z10dfs_kerneliP4NodePiP4LockS1__param_2];
	cvta.to.global.u64 	%rd5, %rd42;
	ld.global.u32 	%r163, [%rd5];
	setp.ne.s32 	%p8, %r163, -1;
	@%p8 bra 	$L__BB0_33;
	ld.shared.u32 	%r33, [_ZZ10dfs_kerneliP4NodePiP4LockS1_E5index];
	mov.u32 	%r34, %tid.x;
	shr.u32 	%r165, %r34, 2;
	sub.s32 	%r35, %r33, %r165;
	setp.lt.s32 	%p9, %r35, 0;
	@%p9 bra 	$L__BB0_12;
	mov.u32 	%r166, _ZZ10dfs_kerneliP4NodePiP4LockS1_E2st;
	mad.lo.s32 	%r167, %r35, 80, %r166;
	ld.shared.u32 	%r256, [%r167];
	ld.shared.u32 	%r255, [%r167+4];
	ld.shared.u32 	%r254, [%r167+8];
	ld.shared.u32 	%r253, [%r167+12];
	ld.shared.u32 	%r252, [%r167+16];
	ld.shared.u32 	%r251, [%r167+20];
	ld.shared.u32 	%r250, [%r167+24];
	ld.shared.u32 	%r249, [%r167+28];
	ld.shared.u32 	%r248, [%r167+32];
	ld.shared.u32 	%r247, [%r167+36];
	ld.shared.u32 	%r246, [%r167+40];
	ld.shared.u32 	%r245, [%r167+44];
	ld.shared.u32 	%r244, [%r167+48];
	ld.shared.u32 	%r243, [%r167+52];
	ld.shared.u32 	%r242, [%r167+56];
	ld.shared.u32 	%r241, [%r167+60];
	ld.shared.u32 	%r240, [%r167+64];
	ld.shared.u32 	%r239, [%r167+68];
	ld.shared.u32 	%r238, [%r167+72];
	ld.shared.u32 	%r237, [%r167+76];
$L__BB0_12:
	setp.ne.s32 	%p10, %r34, 0;
	@%p10 bra 	$L__BB0_14;
	max.s32 	%r168, %r33, 7;
	add.s32 	%r169, %r168, -8;
	st.shared.u32 	[_ZZ10dfs_kerneliP4NodePiP4LockS1_E5index], %r169;
$L__BB0_14:
	setp.lt.s32 	%p11, %r35, 0;
	bar.sync 	0;
	@%p11 bra 	$L__BB0_32;
	setp.ne.s32 	%p12, %r239, 0;
	@%p12 bra 	$L__BB0_17;
	st.global.u32 	[%rd5], %r238;
	bra.uni 	$L__BB0_32;
$L__BB0_17:
	ld.param.u32 	%r231, [_Z10dfs_kerneliP4NodePiP4LockS1__param_0];
	add.s32 	%r170, %r239, %r238;
	setp.gt.s32 	%p13, %r170, %r231;
	@%p13 bra 	$L__BB0_32;
	shr.s32 	%r171, %r240, 31;
	shr.u32 	%r172, %r171, 30;
	add.s32 	%r173, %r240, %r172;
	shr.s32 	%r76, %r173, 2;
	and.b32  	%r174, %r173, -4;
	sub.s32 	%r77, %r240, %r174;
	ld.local.u32 	%r78, [%rd4];
	st.local.u32 	[%rd3], %r256;
	st.local.u32 	[%rd3+4], %r255;
	st.local.u32 	[%rd3+8], %r254;
	st.local.u32 	[%rd3+12], %r253;
	st.local.u32 	[%rd3+16], %r252;
	st.local.u32 	[%rd3+20], %r251;
	st.local.u32 	[%rd3+24], %r250;
	st.local.u32 	[%rd3+28], %r249;
	st.local.u32 	[%rd3+32], %r248;
	st.local.u32 	[%rd3+36], %r247;
	st.local.u32 	[%rd3+40], %r246;
	st.local.u32 	[%rd3+44], %r245;
	st.local.u32 	[%rd3+48], %r244;
	st.local.u32 	[%rd3+52], %r243;
	st.local.u32 	[%rd3+56], %r242;
	st.local.u32 	[%rd3+60], %r241;
	st.local.u32 	[%rd3+64], %r240;
	st.local.u32 	[%rd3+68], %r239;
	st.local.u32 	[%rd3+72], %r238;
	st.local.u32 	[%rd3+76], %r237;
	mul.wide.s32 	%rd34, %r78, 4;
	add.s64 	%rd35, %rd1, %rd34;
	ld.local.u32 	%r175, [%rd35];
	add.s32 	%r79, %r175, %r76;
	add.s64 	%rd36, %rd2, %rd34;
	ld.local.u32 	%r176, [%rd36];
	add.s32 	%r177, %r176, %r77;
	max.u32 	%r178, %r79, %r177;
	setp.gt.u32 	%p14, %r178, 3;
	@%p14 bra 	$L__BB0_32;
	sub.s32 	%r179, %r237, %r78;
	abs.s32 	%r180, %r179;
	setp.eq.s32 	%p15, %r180, 2;
	@%p15 bra 	$L__BB0_32;
	ld.param.u32 	%r232, [_Z10dfs_kerneliP4NodePiP4LockS1__param_0];
	shl.b32 	%r181, %r79, 6;
	shl.b32 	%r182, %r177, 4;
	add.s32 	%r183, %r182, %r181;
	shl.b32 	%r184, %r79, 2;
	add.s32 	%r81, %r184, %r177;
	mul.wide.u32 	%rd37, %r81, 4;
	add.s64 	%rd38, %rd3, %rd37;
	ld.local.u32 	%r185, [%rd38];
	add.s32 	%r186, %r183, %r185;
	shl.b32 	%r187, %r186, 2;
	mov.u32 	%r188, _ZZ10dfs_kerneliP4NodePiP4LockS1_E9shared_md;
	add.s32 	%r189, %r188, %r187;
	ld.shared.u32 	%r190, [%r189];
	sub.s32 	%r191, %r239, %r190;
	st.local.u32 	[%rd3+68], %r191;
	shl.b32 	%r192, %r76, 6;
	shl.b32 	%r193, %r77, 4;
	add.s32 	%r194, %r192, %r193;
	ld.local.u32 	%r195, [%rd38];
	add.s32 	%r196, %r194, %r195;
	shl.b32 	%r197, %r196, 2;
	add.s32 	%r198, %r188, %r197;
	ld.shared.u32 	%r199, [%r198];
	add.s32 	%r200, %r191, %r199;
	st.local.u32 	[%rd3+68], %r200;
	ld.local.u32 	%r201, [%rd38];
	shl.b32 	%r202, %r76, 2;
	add.s32 	%r203, %r202, %r77;
	mul.wide.s32 	%rd39, %r203, 4;
	add.s64 	%rd40, %rd3, %rd39;
	ld.local.u32 	%r204, [%rd40];
	st.local.u32 	[%rd38], %r204;
	st.local.u32 	[%rd40], %r201;
	st.local.u32 	[%rd3+64], %r81;
	ld.local.u32 	%r205, [%rd3+72];
	add.s32 	%r82, %r205, 1;
	st.local.u32 	[%rd3+72], %r82;
	ld.local.u32 	%r83, [%rd3+68];
	add.s32 	%r206, %r83, %r82;
	setp.gt.s32 	%p16, %r206, %r232;
	@%p16 bra 	$L__BB0_32;
	st.local.u32 	[%rd3+76], %r78;
	setp.eq.s32 	%p17, %r83, 0;
	@%p17 bra 	$L__BB0_34;
	mov.u32 	%r208, %tid.x;
	neg.s32 	%r278, %r208;
	ld.local.u32 	%r85, [%rd3];
	ld.local.u32 	%r86, [%rd3+4];
	ld.local.u32 	%r87, [%rd3+8];
	ld.local.u32 	%r88, [%rd3+12];
	ld.local.u32 	%r89, [%rd3+16];
	ld.local.u32 	%r90, [%rd3+20];
	ld.local.u32 	%r91, [%rd3+24];
	ld.local.u32 	%r92, [%rd3+28];
	ld.local.u32 	%r93, [%rd3+32];
	ld.local.u32 	%r94, [%rd3+36];
	ld.local.u32 	%r95, [%rd3+40];
	ld.local.u32 	%r96, [%rd3+44];
	ld.local.u32 	%r97, [%rd3+48];
	ld.local.u32 	%r98, [%rd3+52];
	ld.local.u32 	%r99, [%rd3+56];
	ld.local.u32 	%r100, [%rd3+60];
	mov.b32 	%r279, 0;
$L__BB0_23:
	setp.ne.s32 	%p18, %r278, 0;
	@%p18 bra 	$L__BB0_25;
	atom.shared.add.u32 	%r209, [_ZZ10dfs_kerneliP4NodePiP4LockS1_E5index], 1;
	ld.shared.u32 	%r210, [_ZZ10dfs_kerneliP4NodePiP4LockS1_E5index];
	mov.u32 	%r211, _ZZ10dfs_kerneliP4NodePiP4LockS1_E2st;
	mad.lo.s32 	%r212, %r210, 80, %r211;
	st.shared.u32 	[%r212], %r85;
	st.shared.u32 	[%r212+4], %r86;
	st.shared.u32 	[%r212+8], %r87;
	st.shared.u32 	[%r212+12], %r88;
	st.shared.u32 	[%r212+16], %r89;
	st.shared.u32 	[%r212+20], %r90;
	st.shared.u32 	[%r212+24], %r91;
	st.shared.u32 	[%r212+28], %r92;
	st.shared.u32 	[%r212+32], %r93;
	st.shared.u32 	[%r212+36], %r94;
	st.shared.u32 	[%r212+40], %r95;
	st.shared.u32 	[%r212+44], %r96;
	st.shared.u32 	[%r212+48], %r97;
	st.shared.u32 	[%r212+52], %r98;
	st.shared.u32 	[%r212+56], %r99;
	st.shared.u32 	[%r212+60], %r100;
	st.shared.u32 	[%r212+64], %r81;
	st.shared.u32 	[%r212+68], %r83;
	st.shared.u32 	[%r212+72], %r82;
	st.shared.u32 	[%r212+76], %r78;
$L__BB0_25:
	add.s32 	%r213, %r279, 1;
	mov.u32 	%r214, %tid.x;
	setp.ne.s32 	%p19, %r213, %r214;
	@%p19 bra 	$L__BB0_27;
	atom.shared.add.u32 	%r215, [_ZZ10dfs_kerneliP4NodePiP4LockS1_E5index], 1;
	ld.shared.u32 	%r216, [_ZZ10dfs_kerneliP4NodePiP4LockS1_E5index];
	mov.u32 	%r217, _ZZ10dfs_kerneliP4NodePiP4LockS1_E2st;
	mad.lo.s32 	%r218, %r216, 80, %r217;
	st.shared.u32 	[%r218], %r85;
	st.shared.u32 	[%r218+4], %r86;
	st.shared.u32 	[%r218+8], %r87;
	st.shared.u32 	[%r218+12], %r88;
	st.shared.u32 	[%r218+16], %r89;
	st.shared.u32 	[%r218+20], %r90;
	st.shared.u32 	[%r218+24], %r91;
	st.shared.u32 	[%r218+28], %r92;
	st.shared.u32 	[%r218+32], %r93;
	st.shared.u32 	[%r218+36], %r94;
	st.shared.u32 	[%r218+40], %r95;
	st.shared.u32 	[%r218+44], %r96;
	st.shared.u32 	[%r218+48], %r97;
	st.shared.u32 	[%r218+52], %r98;
	st.shared.u32 	[%r218+56], %r99;
	st.shared.u32 	[%r218+60], %r100;
	st.shared.u32 	[%r218+64], %r81;
	st.shared.u32 	[%r218+68], %r83;
	st.shared.u32 	[%r218+72], %r82;
	st.shared.u32 	[%r218+76], %r78;
$L__BB0_27:
	add.s32 	%r219, %r279, 2;
	mov.u32 	%r220, %tid.x;
	setp.ne.s32 	%p20, %r219, %r220;
	@%p20 bra 	$L__BB0_29;
	atom.shared.add.u32 	%r221, [_ZZ10dfs_kerneliP4NodePiP4LockS1_E5index], 1;
	ld.shared.u32 	%r222, [_ZZ10dfs_kerneliP4NodePiP4LockS1_E5index];
	mov.u32 	%r223, _ZZ10dfs_kerneliP4NodePiP4LockS1_E2st;
	mad.lo.s32 	%r224, %r222, 80, %r223;
	st.shared.u32 	[%r224], %r85;
	st.shared.u32 	[%r224+4], %r86;
	st.shared.u32 	[%r224+8], %r87;
	st.shared.u32 	[%r224+12], %r88;
	st.shared.u32 	[%r224+16], %r89;
	st.shared.u32 	[%r224+20], %r90;
	st.shared.u32 	[%r224+24], %r91;
	st.shared.u32 	[%r224+28], %r92;
	st.shared.u32 	[%r224+32], %r93;
	st.shared.u32 	[%r224+36], %r94;
	st.shared.u32 	[%r224+40], %r95;
	st.shared.u32 	[%r224+44], %r96;
	st.shared.u32 	[%r224+48], %r97;
	st.shared.u32 	[%r224+52], %r98;
	st.shared.u32 	[%r224+56], %r99;
	st.shared.u32 	[%r224+60], %r100;
	st.shared.u32 	[%r224+64], %r81;
	st.shared.u32 	[%r224+68], %r83;
	st.shared.u32 	[%r224+72], %r82;
	st.shared.u32 	[%r224+76], %r78;
$L__BB0_29:
	add.s32 	%r225, %r279, 3;
	mov.u32 	%r226, %tid.x;
	setp.ne.s32 	%p21, %r225, %r226;
	@%p21 bra 	$L__BB0_31;
	atom.shared.add.u32 	%r227, [_ZZ10dfs_kerneliP4NodePiP4LockS1_E5index], 1;
	ld.shared.u32 	%r228, [_ZZ10dfs_kerneliP4NodePiP4LockS1_E5index];
	mov.u32 	%r229, _ZZ10dfs_kerneliP4NodePiP4LockS1_E2st;
	mad.lo.s32 	%r230, %r228, 80, %r229;
	st.shared.u32 	[%r230], %r85;
	st.shared.u32 	[%r230+4], %r86;
	st.shared.u32 	[%r230+8], %r87;
	st.shared.u32 	[%r230+12], %r88;
	st.shared.u32 	[%r230+16], %r89;
	st.shared.u32 	[%r230+20], %r90;
	st.shared.u32 	[%r230+24], %r91;
	st.shared.u32 	[%r230+28], %r92;
	st.shared.u32 	[%r230+32], %r93;
	st.shared.u32 	[%r230+36], %r94;
	st.shared.u32 	[%r230+40], %r95;
	st.shared.u32 	[%r230+44], %r96;
	st.shared.u32 	[%r230+48], %r97;
	st.shared.u32 	[%r230+52], %r98;
	st.shared.u32 	[%r230+56], %r99;
	st.shared.u32 	[%r230+60], %r100;
	st.shared.u32 	[%r230+64], %r81;
	st.shared.u32 	[%r230+68], %r83;
	st.shared.u32 	[%r230+72], %r82;
	st.shared.u32 	[%r230+76], %r78;
$L__BB0_31:
	add.s32 	%r279, %r279, 4;
	add.s32 	%r278, %r278, 4;
	setp.ne.s32 	%p22, %r279, 32;
	@%p22 bra 	$L__BB0_23;
$L__BB0_32:
	add.s32 	%r257, %r257, 1;
	bar.sync 	0;
	bra.uni 	$L__BB0_8;
$L__BB0_33:
	ld.param.u64 	%rd44, [_Z10dfs_kerneliP4NodePiP4LockS1__param_4];
	mov.u32 	%r164, %ctaid.x;
	cvta.to.global.u64 	%rd31, %rd44;
	mul.wide.u32 	%rd32, %r164, 4;
	add.s64 	%rd33, %rd31, %rd32;
	st.global.u32 	[%rd33], %r257;
	ret;
$L__BB0_34:
	ld.param.u64 	%rd43, [_Z10dfs_kerneliP4NodePiP4LockS1__param_2];
	cvta.to.global.u64 	%rd41, %rd43;
	st.global.u32 	[%rd41], %r82;
	bra.uni 	$L__BB0_32;

}


// ===== COMPILED SASS (sm_100) =====

	.target	sm_100

	.elftype	@"ET_EXEC"


//--------------------- .note.nv.tkinfo           --------------------------
	.section	.note.nv.tkinfo,"",@"SHT_NOTE"
	.sectionflags	@"SHF_NOTE_NV_TKINFO"
	.tkinfo
        /*0018*/ 	.word	0x00000002
        /*0030*/ 	.string	""
        /*0030*/ 	.string	"ptxas"
        /*0030*/ 	.string	"Cuda compilation tools, release 13.0, V13.0.88"
        /*0030*/ 	.string	"Build cuda_13.0.r13.0/compiler.36424714_0"
        /*0030*/ 	.string	"-arch sm_100 -m 64 "



//--------------------- .note.nv.cuinfo           --------------------------
	.section	.note.nv.cuinfo,"",@"SHT_NOTE"
	.sectionflags	@"SHF_NOTE_NV_CUINFO"
        /*0018*/ 	.short	0x0002
        /*001a*/ 	.short	0x0064
        /*001c*/ 	.short	0x0082
	.zero		2


//--------------------- .nv.info                  --------------------------
	.section	.nv.info,"",@"SHT_CUDA_INFO"
	.align	4


	//----- nvinfo : EIATTR_REGCOUNT
	.align		4
        /*0000*/ 	.byte	0x04, 0x2f
        /*0002*/ 	.short	(.L_2 - .L_1)
	.align		4
.L_1:
        /*0004*/ 	.word	index@(_Z10dfs_kerneliP4NodePiP4LockS1_)
        /*0008*/ 	.word	0x00000033


	//----- nvinfo : EIATTR_FRAME_SIZE
	.align		4
.L_2:
        /*000c*/ 	.byte	0x04, 0x11
        /*000e*/ 	.short	(.L_4 - .L_3)
	.align		4
.L_3:
        /*0010*/ 	.word	index@(_Z10dfs_kerneliP4NodePiP4LockS1_)
        /*0014*/ 	.word	0x00000080


	//----- nvinfo : EIATTR_MIN_STACK_SIZE
	.align		4
.L_4:
        /*0018*/ 	.byte	0x04, 0x12
        /*001a*/ 	.short	(.L_6 - .L_5)
	.align		4
.L_5:
        /*001c*/ 	.word	index@(_Z10dfs_kerneliP4NodePiP4LockS1_)
        /*0020*/ 	.word	0x00000080
.L_6:


//--------------------- .nv.compat                --------------------------
	.section	.nv.compat,"",@"SHT_CUDA_COMPAT_INFO"
	.align	4
        /*0000*/ 	.byte	0x02, 0x09, 0x00, 0x00, 0x02, 0x02, 0x01, 0x00, 0x02, 0x05, 0x05, 0x00, 0x03, 0x07, 0x01, 0x01
        /*0010*/ 	.byte	0x02, 0x03, 0x00, 0x00, 0x02, 0x06, 0x01, 0x00, 0x04, 0x0b, 0x08, 0x00, 0x09, 0x00, 0x00, 0x00
        /*0020*/ 	.byte	0x00, 0x00, 0x00, 0x00


//--------------------- .nv.info._Z10dfs_kerneliP4NodePiP4LockS1_ --------------------------
	.section	.nv.info._Z10dfs_kerneliP4NodePiP4LockS1_,"",@"SHT_CUDA_INFO"
	.sectionflags	@""
	.align	4


	//----- nvinfo : EIATTR_CUDA_API_VERSION
	.align		4
        /*0000*/ 	.byte	0x04, 0x37
        /*0002*/ 	.short	(.L_8 - .L_7)
.L_7:
        /*0004*/ 	.word	0x00000082


	//----- nvinfo : EIATTR_KPARAM_INFO
	.align		4
.L_8:
        /*0008*/ 	.byte	0x04, 0x17
        /*000a*/ 	.short	(.L_10 - .L_9)
.L_9:
        /*000c*/ 	.word	0x00000000
        /*0010*/ 	.short	0x0004
        /*0012*/ 	.short	0x0020
        /*0014*/ 	.byte	0x00, 0xf5, 0x21, 0x00


	//----- nvinfo : EIATTR_KPARAM_INFO
	.align		4
.L_10:
        /*0018*/ 	.byte	0x04, 0x17
        /*001a*/ 	.short	(.L_12 - .L_11)
.L_11:
        /*001c*/ 	.word	0x00000000
        /*0020*/ 	.short	0x0003
        /*0022*/ 	.short	0x0018
        /*0024*/ 	.byte	0x00, 0xf5, 0x21, 0x00


	//----- nvinfo : EIATTR_KPARAM_INFO
	.align		4
.L_12:
        /*0028*/ 	.byte	0x04, 0x17
        /*002a*/ 	.short	(.L_14 - .L_13)
.L_13:
        /*002c*/ 	.word	0x00000000
        /*0030*/ 	.short	0x0002
        /*0032*/ 	.short	0x0010
        /*0034*/ 	.byte	0x00, 0xf5, 0x21, 0x00


	//----- nvinfo : EIATTR_KPARAM_INFO
	.align		4
.L_14:
        /*0038*/ 	.byte	0x04, 0x17
        /*003a*/ 	.short	(.L_16 - .L_15)
.L_15:
        /*003c*/ 	.word	0x00000000
        /*0040*/ 	.short	0x0001
        /*0042*/ 	.short	0x0008
        /*0044*/ 	.byte	0x00, 0xf5, 0x21, 0x00


	//----- nvinfo : EIATTR_KPARAM_INFO
	.align		4
.L_16:
        /*0048*/ 	.byte	0x04, 0x17
        /*004a*/ 	.short	(.L_18 - .L_17)
.L_17:
        /*004c*/ 	.word	0x00000000
        /*0050*/ 	.short	0x0000
        /*0052*/ 	.short	0x0000
        /*0054*/ 	.byte	0x00, 0xf0, 0x11, 0x00


	//----- nvinfo : EIATTR_SPARSE_MMA_MASK
	.align		4
.L_18:
        /*0058*/ 	.byte	0x03, 0x50
        /*005a*/ 	.short	0x0000


	//----- nvinfo : EIATTR_MAXREG_COUNT
	.align		4
        /*005c*/ 	.byte	0x03, 0x1b
        /*005e*/ 	.short	0x00ff


	//----- nvinfo : EIATTR_NUM_BARRIERS
	.align		4
        /*0060*/ 	.byte	0x02, 0x4c
        /*0062*/ 	.byte	0x01
	.zero		1


	//----- nvinfo : EIATTR_MERCURY_ISA_VERSION
	.align		4
        /*0064*/ 	.byte	0x03, 0x5f
        /*0066*/ 	.short	0x0101


	//----- nvinfo : EIATTR_VRC_CTA_INIT_COUNT
	.align		4
        /*0068*/ 	.byte	0x02, 0x4a
	.zero		1
	.zero		1


	//----- nvinfo : EIATTR_EXIT_INSTR_OFFSETS
	.align		4
        /*006c*/ 	.byte	0x04, 0x1c
        /*006e*/ 	.short	(.L_20 - .L_19)


	//   ....[0]....
.L_19:
        /*0070*/ 	.word	0x00001510


	//----- nvinfo : EIATTR_CRS_STACK_SIZE
	.align		4
.L_20:
        /*0074*/ 	.byte	0x04, 0x1e
        /*0076*/ 	.short	(.L_22 - .L_21)
.L_21:
        /*0078*/ 	.word	0x00000000


	//----- nvinfo : EIATTR_CBANK_PARAM_SIZE
	.align		4
.L_22:
        /*007c*/ 	.byte	0x03, 0x19
        /*007e*/ 	.short	0x0028


	//----- nvinfo : EIATTR_PARAM_CBANK
	.align		4
        /*0080*/ 	.byte	0x04, 0x0a
        /*0082*/ 	.short	(.L_24 - .L_23)
	.align		4
.L_23:
        /*0084*/ 	.word	index@(.nv.constant0._Z10dfs_kerneliP4NodePiP4LockS1_)
        /*0088*/ 	.short	0x0380
        /*008a*/ 	.short	0x0028


	//----- nvinfo : EIATTR_SW_WAR
	.align		4
.L_24:
        /*008c*/ 	.byte	0x04, 0x36
        /*008e*/ 	.short	(.L_26 - .L_25)
.L_25:
        /*0090*/ 	.word	0x00000008
.L_26:


//--------------------- .nv.callgraph             --------------------------
	.section	.nv.callgraph,"",@"SHT_CUDA_CALLGRAPH"
	.align	4
	.sectionentsize	8
	.align		4
        /*0000*/ 	.word	0x00000000
	.align		4
        /*0004*/ 	.word	0xffffffff
	.align		4
        /*0008*/ 	.word	0x00000000
	.align		4
        /*000c*/ 	.word	0xfffffffe
	.align		4
        /*0010*/ 	.word	0x00000000
	.align		4
        /*0014*/ 	.word	0xfffffffd
	.align		4
        /*0018*/ 	.word	0x00000000
	.align		4
        /*001c*/ 	.word	0xfffffffc


//--------------------- .nv.constant3             --------------------------
	.section	.nv.constant3,"a",@progbits
	.align	4
.nv.constant3:
	.type		md,@object
	.size		md,(.L_0 - md)
md:
	.zero		1024
.L_0:


//--------------------- .text._Z10dfs_kerneliP4NodePiP4LockS1_ --------------------------
	.section	.text._Z10dfs_kerneliP4NodePiP4LockS1_,"ax",@progbits
	.align	128
        .global         _Z10dfs_kerneliP4NodePiP4LockS1_
        .type           _Z10dfs_kerneliP4NodePiP4LockS1_,@function
        .size           _Z10dfs_kerneliP4NodePiP4LockS1_,(.L_x_20 - _Z10dfs_kerneliP4NodePiP4LockS1_)
        .other          _Z10dfs_kerneliP4NodePiP4LockS1_,@"STO_CUDA_ENTRY STV_DEFAULT"
_Z10dfs_kerneliP4NodePiP4LockS1_:
.text._Z10dfs_kerneliP4NodePiP4LockS1_:
[----:B------:R-:W0:Y:S01]  /*0000*/  LDC R1, c[0x0][0x37c] ;  /* 0x0000df00ff017b82 */ /* 0x000e220000000800 */
[----:B------:R-:W1:Y:S01]  /*0010*/  S2R R0, SR_TID.X ;  /* 0x0000000000007919 */ /* 0x000e620000002100 */
[----:B0-----:R-:W-:Y:S01]  /*0020*/  VIADD R1, R1, 0xffffff80 ;  /* 0xffffff8001017836 */ /* 0x001fe20000000000 */
[----:B------:R-:W0:Y:S01]  /*0030*/  LDCU.64 UR8, c[0x0][0x358] ;  /* 0x00006b00ff0877ac */ /* 0x000e220008000a00 */
[----:B------:R-:W-:Y:S03]  /*0040*/  BSSY.RECONVERGENT B0, `(.L_x_0) ;  /* 0x000004e000007945 */ /* 0x000fe60003800200 */
[C---:B------:R-:W-:Y:S02]  /*0050*/  R2UR UR11, R1.reuse ;  /* 0x00000000010b72ca */ /* 0x040fe400000e0000 */
[----:B------:R-:W-:Y:S02]  /*0060*/  R2UR UR10, R1 ;  /* 0x00000000010a72ca */ /* 0x000fe400000e0000 */
[----:B-1----:R-:W-:-:S13]  /*0070*/  ISETP.GT.U32.AND P0, PT, R0, 0xff, PT ;  /* 0x000000ff0000780c */ /* 0x002fda0003f04070 */
[----:B0-----:R-:W-:Y:S05]  /*0080*/  @P0 BRA `(.L_x_1) ;  /* 0x0000000400240947 */ /* 0x001fea0003800000 */
[----:B------:R-:W0:Y:S01]  /*0090*/  LDC R11, c[0x0][0x360] ;  /* 0x0000d800ff0b7b82 */ /* 0x000e220000000800 */
[----:B------:R-:W-:Y:S01]  /*00a0*/  BSSY.RECONVERGENT B1, `(.L_x_2) ;  /* 0x000002d000017945 */ /* 0x000fe20003800200 */
[----:B0-----:R-:W0:Y:S01]  /*00b0*/  I2F.U32.RP R7, R11 ;  /* 0x0000000b00077306 */ /* 0x001e220000209000 */
[----:B------:R-:W-:Y:S01]  /*00c0*/  IMAD.IADD R4, R0, 0x1, R11 ;  /* 0x0000000100047824 */ /* 0x000fe200078e020b */
[----:B------:R-:W-:-:S04]  /*00d0*/  ISETP.NE.U32.AND P2, PT, R11, RZ, PT ;  /* 0x000000ff0b00720c */ /* 0x000fc80003f45070 */
[C---:B------:R-:W-:Y:S02]  /*00e0*/  ISETP.GE.U32.AND P0, PT, R4.reuse, 0x100, PT ;  /* 0x000001000400780c */ /* 0x040fe40003f06070 */
[----:B------:R-:W-:Y:S01]  /*00f0*/  VIMNMX.U32 R5, PT, PT, R4, 0x100, !PT ;  /* 0x0000010004057848 */ /* 0x000fe20007fe0000 */
[----:B0-----:R-:W0:Y:S02]  /*0100*/  MUFU.RCP R7, R7 ;  /* 0x0000000700077308 */ /* 0x001e240000001000 */
[----:B0-----:R-:W-:-:S06]  /*0110*/  VIADD R2, R7, 0xffffffe ;  /* 0x0ffffffe07027836 */ /* 0x001fcc0000000000 */
[----:B------:R0:W1:Y:S02]  /*0120*/  F2I.FTZ.U32.TRUNC.NTZ R3, R2 ;  /* 0x0000000200037305 */ /* 0x000064000021f000 */
[----:B0-----:R-:W-:Y:S02]  /*0130*/  IMAD.MOV.U32 R2, RZ, RZ, RZ ;  /* 0x000000ffff027224 */ /* 0x001fe400078e00ff */
[----:B-1----:R-:W-:-:S04]  /*0140*/  IMAD.MOV R6, RZ, RZ, -R3 ;  /* 0x000000ffff067224 */ /* 0x002fc800078e0a03 */
[----:B------:R-:W-:Y:S01]  /*0150*/  IMAD R9, R6, R11, RZ ;  /* 0x0000000b06097224 */ /* 0x000fe200078e02ff */
[----:B------:R-:W-:-:S03]  /*0160*/  SEL R6, RZ, 0x1, P0 ;  /* 0x00000001ff067807 */ /* 0x000fc60000000000 */
[----:B------:R-:W-:Y:S01]  /*0170*/  IMAD.HI.U32 R8, R3, R9, R2 ;  /* 0x0000000903087227 */ /* 0x000fe200078e0002 */
[----:B------:R-:W-:-:S05]  /*0180*/  IADD3 R5, PT, PT, R5, -R4, -R6 ;  /* 0x8000000405057210 */ /* 0x000fca0007ffe806 */
[----:B------:R-:W-:-:S04]  /*0190*/  IMAD.HI.U32 R3, R8, R5, RZ ;  /* 0x0000000508037227 */ /* 0x000fc800078e00ff */
[----:B------:R-:W-:-:S04]  /*01a0*/  IMAD.MOV R2, RZ, RZ, -R3 ;  /* 0x000000ffff027224 */ /* 0x000fc800078e0a03 */
[----:B------:R-:W-:-:S05]  /*01b0*/  IMAD R5, R11, R2, R5 ;  /* 0x000000020b057224 */ /* 0x000fca00078e0205 */
[----:B------:R-:W-:-:S13]  /*01c0*/  ISETP.GE.U32.AND P0, PT, R5, R11, PT ;  /* 0x0000000b0500720c */ /* 0x000fda0003f06070 */
[----:B------:R-:W-:Y:S01]  /*01d0*/  @P0 IADD3 R5, PT, PT, R5, -R11, RZ ;  /* 0x8000000b05050210 */ /* 0x000fe20007ffe0ff */
[----:B------:R-:W-:-:S03]  /*01e0*/  @P0 VIADD R3, R3, 0x1 ;  /* 0x0000000103030836 */ /* 0x000fc60000000000 */
[----:B------:R-:W-:-:S13]  /*01f0*/  ISETP.GE.U32.AND P1, PT, R5, R11, PT ;  /* 0x0000000b0500720c */ /* 0x000fda0003f26070 */
[----:B------:R-:W-:Y:S01]  /*0200*/  @P1 VIADD R3, R3, 0x1 ;  /* 0x0000000103031836 */ /* 0x000fe20000000000 */
[----:B------:R-:W-:-:S05]  /*0210*/  @!P2 LOP3.LUT R3, RZ, R11, RZ, 0x33, !PT ;  /* 0x0000000bff03a212 */ /* 0x000fca00078e33ff */
[----:B------:R-:W-:-:S05]  /*0220*/  IMAD.IADD R3, R6, 0x1, R3 ;  /* 0x0000000106037824 */ /* 0x000fca00078e0203 */
[C---:B------:R-:W-:Y:S02]  /*0230*/  LOP3.LUT R2, R3.reuse, 0x3, RZ, 0xc0, !PT ;  /* 0x0000000303027812 */ /* 0x040fe400078ec0ff */
[----:B------:R-:W-:Y:S02]  /*0240*/  ISETP.GE.U32.AND P1, PT, R3, 0x3, PT ;  /* 0x000000030300780c */ /* 0x000fe40003f26070 */
[----:B------:R-:W-:Y:S01]  /*0250*/  ISETP.NE.AND P0, PT, R2, 0x3, PT ;  /* 0x000000030200780c */ /* 0x000fe20003f05270 */
[----:B------:R-:W-:-:S12]  /*0260*/  IMAD.MOV.U32 R2, RZ, RZ, R0 ;  /* 0x000000ffff027224 */ /* 0x000fd800078e0000 */
[----:B------:R-:W-:Y:S05]  /*0270*/  @!P0 BRA `(.L_x_3) ;  /* 0x00000000003c8947 */ /* 0x000fea0003800000 */
[----:B------:R-:W0:Y:S01]  /*0280*/  S2R R7, SR_CgaCtaId ;  /* 0x0000000000077919 */ /* 0x000e220000008800 */
[----:B------:R-:W-:Y:S01]  /*0290*/  MOV R2, 0x400 ;  /* 0x0000040000027802 */ /* 0x000fe20000000f00 */
[----:B------:R-:W-:Y:S02]  /*02a0*/  VIADD R3, R3, 0x1 ;  /* 0x0000000103037836 */ /* 0x000fe40000000000 */
[----:B------:R-:W-:-:S03]  /*02b0*/  IMAD.MOV.U32 R4, RZ, RZ, RZ ;  /* 0x000000ffff047224 */ /* 0x000fc600078e00ff */
[----:B------:R-:W-:Y:S02]  /*02c0*/  LOP3.LUT R3, R3, 0x3, RZ, 0xc0, !PT ;  /* 0x0000000303037812 */ /* 0x000fe400078ec0ff */
[----:B0-----:R-:W-:Y:S02]  /*02d0*/  LEA R7, R7, R2, 0x18 ;  /* 0x0000000207077211 */ /* 0x001fe400078ec0ff */
[----:B------:R-:W-:-:S07]  /*02e0*/  MOV R2, R0 ;  /* 0x0000000000027202 */ /* 0x000fce0000000f00 */
.L_x_4:
[C---:B0-----:R-:W-:Y:S02]  /*02f0*/  IMAD.SHL.U32 R5, R2.reuse, 0x4, RZ ;  /* 0x0000000402057824 */ /* 0x041fe400078e00ff */
[----:B------:R-:W-:Y:S02]  /*0300*/  IMAD R6, R2, 0x4, R7 ;  /* 0x0000000402067824 */ /* 0x000fe400078e0207 */
[----:B------:R-:W-:Y:S02]  /*0310*/  VIADD R4, R4, 0x1 ;  /* 0x0000000104047836 */ /* 0x000fe40000000000 */
[----:B------:R-:W0:Y:S01]  /*0320*/  LDC R5, c[0x3][R5] ;  /* 0x00c0000005057b82 */ /* 0x000e220000000800 */
[----:B------:R-:W-:Y:S02]  /*0330*/  IMAD.IADD R2, R11, 0x1, R2 ;  /* 0x000000010b027824 */ /* 0x000fe400078e0202 */
[----:B------:R-:W-:Y:S01]  /*0340*/  ISETP.NE.AND P0, PT, R4, R3, PT ;  /* 0x000000030400720c */ /* 0x000fe20003f05270 */
[----:B0-----:R0:W-:-:S12]  /*0350*/  STS [R6], R5 ;  /* 0x0000000506007388 */ /* 0x0011d80000000800 */
[----:B------:R-:W-:Y:S05]  /*0360*/  @P0 BRA `(.L_x_4) ;  /* 0xfffffffc00e00947 */ /* 0x000fea000383ffff */
.L_x_3:
[----:B------:R-:W-:Y:S05]  /*0370*/  BSYNC.RECONVERGENT B1 ;  /* 0x0000000000017941 */ /* 0x000fea0003800200 */
.L_x_2:
[----:B------:R-:W-:Y:S05]  /*0380*/  @!P1 BRA `(.L_x_1) ;  /* 0x0000000000649947 */ /* 0x000fea0003800000 */
[----:B------:R-:W1:Y:S01]  /*0390*/  S2R R4, SR_CgaCtaId ;  /* 0x0000000000047919 */ /* 0x000e620000008800 */
[----:B------:R-:W-:-:S04]  /*03a0*/  MOV R3, 0x400 ;  /* 0x0000040000037802 */ /* 0x000fc80000000f00 */
[----:B-1----:R-:W-:-:S07]  /*03b0*/  LEA R13, R4, R3, 0x18 ;  /* 0x00000003040d7211 */ /* 0x002fce00078ec0ff */
.L_x_5:
[----:B0---4-:R-:W-:Y:S01]  /*03c0*/  IMAD.IADD R6, R11, 0x1, R2 ;  /* 0x000000010b067824 */ /* 0x011fe200078e0202 */
[C---:B------:R-:W-:Y:S01]  /*03d0*/  LEA R12, R2.reuse, R13, 0x2 ;  /* 0x0000000d020c7211 */ /* 0x040fe200078e10ff */
[----:B------:R-:W-:Y:S02]  /*03e0*/  IMAD.SHL.U32 R10, R2, 0x4, RZ ;  /* 0x00000004020a7824 */ /* 0x000fe400078e00ff */
[C---:B------:R-:W-:Y:S01]  /*03f0*/  IMAD.SHL.U32 R3, R6.reuse, 0x4, RZ ;  /* 0x0000000406037824 */ /* 0x040fe200078e00ff */
[----:B------:R-:W-:-:S03]  /*0400*/  IADD3 R4, PT, PT, R6, R11, RZ ;  /* 0x0000000b06047210 */ /* 0x000fc60007ffe0ff */
[----:B------:R-:W0:Y:S02]  /*0410*/  LDC R10, c[0x3][R10] ;  /* 0x00c000000a0a7b82 */ /* 0x000e240000000800 */
[C-C-:B------:R-:W-:Y:S02]  /*0420*/  IMAD.IADD R7, R4.reuse, 0x1, R11.reuse ;  /* 0x0000000104077824 */ /* 0x140fe400078e020b */
[----:B------:R-:W-:Y:S02]  /*0430*/  IMAD.SHL.U32 R5, R4, 0x4, RZ ;  /* 0x0000000404057824 */ /* 0x000fe400078e00ff */
[----:B------:R-:W-:Y:S02]  /*0440*/  IMAD.SHL.U32 R8, R7, 0x4, RZ ;  /* 0x0000000407087824 */ /* 0x000fe400078e00ff */
[----:B------:R-:W1:Y:S01]  /*0450*/  LDC R3, c[0x3][R3] ;  /* 0x00c0000003037b82 */ /* 0x000e620000000800 */
[----:B------:R-:W-:Y:S02]  /*0460*/  IMAD R4, R11, 0x4, R12 ;  /* 0x000000040b047824 */ /* 0x000fe400078e020c */
[----:B------:R-:W-:-:S02]  /*0470*/  IMAD.IADD R2, R7, 0x1, R11 ;  /* 0x0000000107027824 */ /* 0x000fc400078e020b */
[----:B------:R-:W-:-:S03]  /*0480*/  IMAD R6, R11, 0x4, R4 ;  /* 0x000000040b067824 */ /* 0x000fc600078e0204 */
[----:B------:R-:W2:Y:S01]  /*0490*/  LDC R5, c[0x3][R5] ;  /* 0x00c0000005057b82 */ /* 0x000ea20000000800 */
[----:B------:R-:W-:Y:S01]  /*04a0*/  IMAD R9, R11, 0x4, R6 ;  /* 0x000000040b097824 */ /* 0x000fe200078e0206 */
[----:B------:R-:W-:-:S06]  /*04b0*/  ISETP.GE.U32.AND P0, PT, R2, 0x100, PT ;  /* 0x000001000200780c */ /* 0x000fcc0003f06070 */
[----:B------:R-:W3:Y:S01]  /*04c0*/  LDC R8, c[0x3][R8] ;  /* 0x00c0000008087b82 */ /* 0x000ee20000000800 */
[----:B0-----:R4:W-:Y:S04]  /*04d0*/  STS [R12], R10 ;  /* 0x0000000a0c007388 */ /* 0x0019e80000000800 */
[----:B-1----:R4:W-:Y:S04]  /*04e0*/  STS [R4], R3 ;  /* 0x0000000304007388 */ /* 0x0029e80000000800 */
[----:B--2---:R4:W-:Y:S04]  /*04f0*/  STS [R6], R5 ;  /* 0x0000000506007388 */ /* 0x0049e80000000800 */
[----:B---3--:R4:W-:Y:S01]  /*0500*/  STS [R9], R8 ;  /* 0x0000000809007388 */ /* 0x0089e20000000800 */
[----:B------:R-:W-:Y:S05]  /*0510*/  @!P0 BRA `(.L_x_5) ;  /* 0xfffffffc00a88947 */ /* 0x000fea000383ffff */
.L_x_1:
[----:B------:R-:W-:Y:S05]  /*0520*/  BSYNC.RECONVERGENT B0 ;  /* 0x0000000000007941 */ /* 0x000fea0003800200 */
.L_x_0:
[----:B0---4-:R-:W0:Y:S01]  /*0530*/  S2R R5, SR_CTAID.X ;  /* 0x0000000000057919 */ /* 0x011e220000002500 */
[----:B------:R-:W0:Y:S02]  /*0540*/  LDC.64 R2, c[0x0][0x388] ;  /* 0x0000e200ff027b82 */ /* 0x000e240000000a00 */
[----:B0-----:R-:W-:-:S06]  /*0550*/  IMAD.WIDE.U32 R2, R5, 0x50, R2 ;  /* 0x0000005005027825 */ /* 0x001fcc00078e0002 */
[----:B------:R-:W-:Y:S06]  /*0560*/  BAR.SYNC.DEFER_BLOCKING 0x0 ;  /* 0x0000000000007b1d */ /* 0x000fec0000010000 */
[----:B------:R-:W2:Y:S04]  /*0570*/  LDG.E R8, desc[UR8][R2.64] ;  /* 0x0000000802087981 */ /* 0x000ea8000c1e1900 */
[----:B------:R-:W2:Y:S04]  /*0580*/  LDG.E R9, desc[UR8][R2.64+0x4] ;  /* 0x0000040802097981 */ /* 0x000ea8000c1e1900 */
[----:B------:R-:W2:Y:S04]  /*0590*/  LDG.E R10, desc[UR8][R2.64+0x8] ;  /* 0x00000808020a7981 */ /* 0x000ea8000c1e1900 */
[----:B------:R-:W2:Y:S04]  /*05a0*/  LDG.E R11, desc[UR8][R2.64+0xc] ;  /* 0x00000c08020b7981 */ /* 0x000ea8000c1e1900 */
[----:B------:R-:W3:Y:S04]  /*05b0*/  LDG.E R12, desc[UR8][R2.64+0x10] ;  /* 0x00001008020c7981 */ /* 0x000ee8000c1e1900 */
[----:B------:R-:W3:Y:S04]  /*05c0*/  LDG.E R13, desc[UR8][R2.64+0x14] ;  /* 0x00001408020d7981 */ /* 0x000ee8000c1e1900 */
[----:B------:R-:W3:Y:S04]  /*05d0*/  LDG.E R14, desc[UR8][R2.64+0x18] ;  /* 0x00001808020e7981 */ /* 0x000ee8000c1e1900 */
[----:B------:R-:W3:Y:S04]  /*05e0*/  LDG.E R15, desc[UR8][R2.64+0x1c] ;  /* 0x00001c08020f7981 */ /* 0x000ee8000c1e1900 */
[----:B------:R-:W4:Y:S04]  /*05f0*/  LDG.E R16, desc[UR8][R2.64+0x20] ;  /* 0x0000200802107981 */ /* 0x000f28000c1e1900 */
[----:B------:R-:W4:Y:S04]  /*0600*/  LDG.E R17, desc[UR8][R2.64+0x24] ;  /* 0x0000240802117981 */ /* 0x000f28000c1e1900 */
[----:B------:R-:W4:Y:S04]  /*0610*/  LDG.E R18, desc[UR8][R2.64+0x28] ;  /* 0x0000280802127981 */ /* 0x000f28000c1e1900 */
[----:B------:R-:W4:Y:S04]  /*0620*/  LDG.E R19, desc[UR8][R2.64+0x2c] ;  /* 0x00002c0802137981 */ /* 0x000f28000c1e1900 */
[----:B------:R-:W5:Y:S04]  /*0630*/  LDG.E R20, desc[UR8][R2.64+0x30] ;  /* 0x0000300802147981 */ /* 0x000f68000c1e1900 */
[----:B------:R-:W5:Y:S04]  /*0640*/  LDG.E R21, desc[UR8][R2.64+0x34] ;  /* 0x0000340802157981 */ /* 0x000f68000c1e1900 */
[----:B------:R-:W5:Y:S04]  /*0650*/  LDG.E R22, desc[UR8][R2.64+0x38] ;  /* 0x0000380802167981 */ /* 0x000f68000c1e1900 */
[----:B------:R-:W5:Y:S04]  /*0660*/  LDG.E R23, desc[UR8][R2.64+0x3c] ;  /* 0x00003c0802177981 */ /* 0x000f68000c1e1900 */
[----:B------:R-:W5:Y:S04]  /*0670*/  LDG.E R24, desc[UR8][R2.64+0x40] ;  /* 0x0000400802187981 */ /* 0x000f68000c1e1900 */
[----:B------:R-:W5:Y:S04]  /*0680*/  LDG.E R25, desc[UR8][R2.64+0x44] ;  /* 0x0000440802197981 */ /* 0x000f68000c1e1900 */
[----:B------:R-:W5:Y:S04]  /*0690*/  LDG.E R26, desc[UR8][R2.64+0x48] ;  /* 0x00004808021a7981 */ /* 0x000f68000c1e1900 */
[----:B------:R-:W5:Y:S01]  /*06a0*/  LDG.E R27, desc[UR8][R2.64+0x4c] ;  /* 0x00004c08021b7981 */ /* 0x000f62000c1e1900 */
[----:B------:R-:W0:Y:S01]  /*06b0*/  S2UR UR5, SR_CgaCtaId ;  /* 0x00000000000579c3 */ /* 0x000e220000008800 */
[----:B------:R-:W-:Y:S01]  /*06c0*/  UMOV UR4, 0x400 ;  /* 0x0000040000047882 */ /* 0x000fe20000000000 */
[----:B------:R-:W-:-:S02]  /*06d0*/  HFMA2 R6, -RZ, RZ, 0, 1.1920928955078125e-07 ;  /* 0x00000002ff067431 */ /* 0x000fc400000001ff */
[----:B------:R-:W-:Y:S02]  /*06e0*/  IMAD.MOV.U32 R4, RZ, RZ, 0x1 ;  /* 0x00000001ff047424 */ /* 0x000fe400078e00ff */
[----:B------:R-:W-:Y:S02]  /*06f0*/  IMAD.MOV.U32 R7, RZ, RZ, 0x3 ;  /* 0x00000003ff077424 */ /* 0x000fe400078e00ff */
[----:B------:R-:W-:-:S05]  /*0700*/  IMAD.MOV.U32 R5, RZ, RZ, RZ ;  /* 0x000000ffff057224 */ /* 0x000fca00078e00ff */
[----:B------:R-:W-:Y:S01]  /*0710*/  STL.128 [R1], R4 ;  /* 0x0000000401007387 */ /* 0x000fe20000100c00 */
[----:B0-----:R-:W-:-:S09]  /*0720*/  ULEA UR4, UR5, UR4, 0x18 ;  /* 0x0000000405047291 */ /* 0x001fd2000f8ec0ff */
[----:B------:R-:W-:Y:S04]  /*0730*/  STS [UR4+0xa400], RZ ;  /* 0x00a400ffff007988 */ /* 0x000fe80008000804 */
[----:B--2---:R0:W-:Y:S02]  /*0740*/  STS.128 [UR4+0x400], R8 ;  /* 0x00040008ff007988 */ /* 0x0041e40008000c04 */
[----:B0-----:R-:W-:Y:S01]  /*0750*/  IMAD.MOV.U32 R9, RZ, RZ, -0x1 ;  /* 0xffffffffff097424 */ /* 0x001fe200078e00ff */
[----:B------:R-:W-:Y:S01]  /*0760*/  MOV R10, RZ ;  /* 0x000000ff000a7202 */ /* 0x000fe20000000f00 */
[----:B---3--:R0:W-:Y:S01]  /*0770*/  STS.128 [UR4+0x410], R12 ;  /* 0x0004100cff007988 */ /* 0x0081e20008000c04 */
[----:B------:R-:W-:Y:S02]  /*0780*/  IMAD.MOV.U32 R11, RZ, RZ, 0x1 ;  /* 0x00000001ff0b7424 */ /* 0x000fe400078e00ff */
[----:B------:R-:W-:-:S05]  /*0790*/  IMAD.MOV.U32 R8, RZ, RZ, RZ ;  /* 0x000000ffff087224 */ /* 0x000fca00078e00ff */
[----:B------:R-:W-:Y:S01]  /*07a0*/  STL.128 [R1+0x10], R8 ;  /* 0x0000100801007387 */ /* 0x000fe20000100c00 */
[----:B0-----:R-:W-:-:S03]  /*07b0*/  IMAD.MOV.U32 R14, RZ, RZ, -0x1 ;  /* 0xffffffffff0e7424 */ /* 0x001fc600078e00ff */
[----:B----4-:R-:W-:Y:S01]  /*07c0*/  STS.128 [UR4+0x420], R16 ;  /* 0x00042010ff007988 */ /* 0x010fe20008000c04 */
[----:B------:R-:W-:Y:S02]  /*07d0*/  IMAD.MOV.U32 R12, RZ, RZ, 0x1 ;  /* 0x00000001ff0c7424 */ /* 0x000fe400078e00ff */
[----:B------:R-:W-:Y:S02]  /*07e0*/  IMAD.MOV.U32 R13, RZ, RZ, RZ ;  /* 0x000000ffff0d7224 */ /* 0x000fe400078e00ff */
[----:B------:R-:W-:-:S05]  /*07f0*/  IMAD.MOV.U32 R15, RZ, RZ, RZ ;  /* 0x000000ffff0f7224 */ /* 0x000fca00078e00ff */
[----:B------:R-:W-:Y:S04]  /*0800*/  STL.128 [R1+0x20], R12 ;  /* 0x0000200c01007387 */ /* 0x000fe80000100c00 */
[----:B-----5:R-:W-:Y:S04]  /*0810*/  STS.128 [UR4+0x430], R20 ;  /* 0x00043014ff007988 */ /* 0x020fe80008000c04 */
[----:B------:R-:W-:Y:S01]  /*0820*/  STS.128 [UR4+0x440], R24 ;  /* 0x00044018ff007988 */ /* 0x000fe20008000c04 */
[----:B------:R-:W-:Y:S06]  /*0830*/  BAR.SYNC.DEFER_BLOCKING 0x0 ;  /* 0x0000000000007b1d */ /* 0x000fec0000010000 */
[----:B------:R-:W0:Y:S01]  /*0840*/  LDS R2, [UR4+0xa400] ;  /* 0x00a40004ff027984 */ /* 0x000e220008000800 */
[----:B------:R-:W-:Y:S01]  /*0850*/  UMOV UR4, URZ ;  /* 0x000000ff00047c82 */ /* 0x000fe20008000000 */
[----:B------:R-:W-:Y:S01]  /*0860*/  BAR.SYNC.DEFER_BLOCKING 0x0 ;  /* 0x0000000000007b1d */ /* 0x000fe20000010000 */
[----:B0-----:R-:W-:-:S13]  /*0870*/  ISETP.GE.AND P0, PT, R2, RZ, PT ;  /* 0x000000ff0200720c */ /* 0x001fda0003f06270 */
[----:B------:R-:W-:Y:S05]  /*0880*/  @!P0 BRA `(.L_x_6) ;  /* 0x0000000c000c8947 */ /* 0x000fea0003800000 */
[----:B------:R-:W-:Y:S01]  /*0890*/  IMAD.SHL.U32 R44, R0, 0x4, RZ ;  /* 0x00000004002c7824 */ /* 0x000fe200078e00ff */
[----:B------:R-:W-:-:S04]  /*08a0*/  UIADD3 UR7, UPT, UPT, UR11, 0x30, URZ ;  /* 0x000000300b077890 */ /* 0x000fc8000fffe0ff */
[----:B------:R-:W-:-:S04]  /*08b0*/  LOP3.LUT R44, R44, 0xc, RZ, 0xc0, !PT ;  /* 0x0000000c2c2c7812 */ /* 0x000fc800078ec0ff */
[----:B------:R-:W-:-:S07]  /*08c0*/  IADD3 R44, PT, PT, R1, R44, RZ ;  /* 0x0000002c012c7210 */ /* 0x000fce0007ffe0ff */
.L_x_18:
[----:B---345:R-:W0:Y:S02]  /*08d0*/  LDC.64 R30, c[0x0][0x390] ;  /* 0x0000e400ff1e7b82 */ /* 0x038e240000000a00 */
[----:B0-2---:R-:W2:Y:S02]  /*08e0*/  LDG.E R0, desc[UR8][R30.64] ;  /* 0x000000081e007981 */ /* 0x005ea4000c1e1900 */
[----:B--2---:R-:W-:-:S13]  /*08f0*/  ISETP.NE.AND P0, PT, R0, -0x1, PT ;  /* 0xffffffff0000780c */ /* 0x004fda0003f05270 */
[----:B------:R-:W-:Y:S05]  /*0900*/  @P0 BRA `(.L_x_6) ;  /* 0x0000000800ec0947 */ /* 0x000fea0003800000 */
[----:B------:R-:W0:Y:S01]  /*0910*/  S2UR UR5, SR_CgaCtaId ;  /* 0x00000000000579c3 */ /* 0x000e220000008800 */
[----:B------:R-:W-:Y:S01]  /*0920*/  UMOV UR6, 0x400 ;  /* 0x0000040000067882 */ /* 0x000fe20000000000 */
[----:B------:R-:W1:Y:S01]  /*0930*/  S2R R45, SR_TID.X ;  /* 0x00000000002d7919 */ /* 0x000e620000002100 */
[----:B------:R-:W-:Y:S01]  /*0940*/  IMAD.U32 R2, RZ, RZ, UR6 ;  /* 0x00000006ff027e24 */ /* 0x000fe2000f8e00ff */
[----:B------:R-:W-:Y:S01]  /*0950*/  BSSY.RECONVERGENT B0, `(.L_x_7) ;  /* 0x00000ad000007945 */ /* 0x000fe20003800200 */
[----:B------:R-:W2:Y:S01]  /*0960*/  S2R R25, SR_CgaCtaId ;  /* 0x0000000000197919 */ /* 0x000ea20000008800 */
[----:B0-----:R-:W-:-:S09]  /*0970*/  ULEA UR5, UR5, UR6, 0x18 ;  /* 0x0000000605057291 */ /* 0x001fd2000f8ec0ff */
[----:B------:R-:W0:Y:S01]  /*0980*/  LDS R0, [UR5+0xa400] ;  /* 0x00a40005ff007984 */ /* 0x000e220008000800 */
[----:B-1----:R-:W-:Y:S02]  /*0990*/  SHF.R.U32.HI R3, RZ, 0x2, R45 ;  /* 0x00000002ff037819 */ /* 0x002fe4000001162d */
[----:B------:R-:W-:-:S03]  /*09a0*/  ISETP.NE.AND P1, PT, R45, RZ, PT ;  /* 0x000000ff2d00720c */ /* 0x000fc60003f25270 */
[----:B0-----:R-:W-:-:S10]  /*09b0*/  IMAD.IADD R3, R0, 0x1, -R3 ;  /* 0x0000000100037824 */ /* 0x001fd400078e0a03 */
[----:B------:R-:W-:Y:S02]  /*09c0*/  @!P1 VIMNMX R0, PT, PT, R0, 0x7, !PT ;  /* 0x0000000700009848 */ /* 0x000fe40007fe0100 */
[----:B------:R-:W-:-:S03]  /*09d0*/  ISETP.GE.AND P0, PT, R3, RZ, PT ;  /* 0x000000ff0300720c */ /* 0x000fc60003f06270 */
[----:B------:R-:W-:-:S10]  /*09e0*/  @!P1 VIADD R0, R0, 0xfffffff8 ;  /* 0xfffffff800009836 */ /* 0x000fd40000000000 */
[----:B------:R-:W-:-:S05]  /*09f0*/  @P0 VIADD R2, R2, 0x400 ;  /* 0x0000040002020836 */ /* 0x000fca0000000000 */
[----:B--2---:R-:W-:-:S05]  /*0a00*/  @P0 LEA R2, R25, R2, 0x18 ;  /* 0x0000000219020211 */ /* 0x004fca00078ec0ff */
[----:B------:R-:W-:-:S05]  /*0a10*/  @P0 IMAD R2, R3, 0x50, R2 ;  /* 0x0000005003020824 */ /* 0x000fca00078e0202 */
[----:B------:R0:W1:Y:S04]  /*0a20*/  @P0 LDS.128 R4, [R2] ;  /* 0x0000000002040984 */ /* 0x0000680000000c00 */
[----:B------:R0:W2:Y:S04]  /*0a30*/  @P0 LDS.128 R8, [R2+0x10] ;  /* 0x0000100002080984 */ /* 0x0000a80000000c00 */
[----:B------:R0:W3:Y:S04]  /*0a40*/  @P0 LDS.128 R12, [R2+0x20] ;  /* 0x00002000020c0984 */ /* 0x0000e80000000c00 */
[----:B------:R0:W4:Y:S04]  /*0a50*/  @P0 LDS.128 R16, [R2+0x30] ;  /* 0x0000300002100984 */ /* 0x0001280000000c00 */
[----:B------:R0:W0:Y:S04]  /*0a60*/  @P0 LDS.128 R20, [R2+0x40] ;  /* 0x0000400002140984 */ /* 0x0000280000000c00 */
[----:B------:R0:W-:Y:S01]  /*0a70*/  @!P1 STS [UR5+0xa400], R0 ;  /* 0x00a40000ff009988 */ /* 0x0001e20008000805 */
[----:B------:R-:W-:Y:S06]  /*0a80*/  BAR.SYNC.DEFER_BLOCKING 0x0 ;  /* 0x0000000000007b1d */ /* 0x000fec0000010000 */
[----:B------:R-:W-:Y:S05]  /*0a90*/  @!P0 BRA `(.L_x_8) ;  /* 0x0000000800608947 */ /* 0x000fea0003800000 */
[----:B0-----:R-:W-:-:S13]  /*0aa0*/  ISETP.NE.AND P0, PT, R21, RZ, PT ;  /* 0x000000ff1500720c */ /* 0x001fda0003f05270 */
[----:B------:R0:W-:Y:S01]  /*0ab0*/  @!P0 STG.E desc[UR8][R30.64], R22 ;  /* 0x000000161e008986 */ /* 0x0001e2000c101908 */
[----:B------:R-:W-:Y:S05]  /*0ac0*/  @!P0 BRA `(.L_x_8) ;  /* 0x0000000800548947 */ /* 0x000fea0003800000 */
[----:B------:R-:W5:Y:S01]  /*0ad0*/  LDC R33, c[0x0][0x380] ;  /* 0x0000e000ff217b82 */ /* 0x000f620000000800 */
[----:B------:R-:W-:-:S05]  /*0ae0*/  IMAD.IADD R0, R21, 0x1, R22 ;  /* 0x0000000115007824 */ /* 0x000fca00078e0216 */
[----:B-----5:R-:W-:-:S13]  /*0af0*/  ISETP.GT.AND P0, PT, R0, R33, PT ;  /* 0x000000210000720c */ /* 0x020fda0003f04270 */
[----:B------:R-:W-:Y:S05]  /*0b00*/  @P0 BRA `(.L_x_8) ;  /* 0x0000000800440947 */ /* 0x000fea0003800000 */
[----:B------:R-:W5:Y:S04]  /*0b10*/  LDL R27, [R44] ;  /* 0x000000002c1b7983 */ /* 0x000f680000100800 */
[----:B-1----:R1:W-:Y:S04]  /*0b20*/  STL.128 [R1+0x30], R4 ;  /* 0x0000300401007387 */ /* 0x0023e80000100c00 */
[----:B--2---:R1:W-:Y:S04]  /*0b30*/  STL.128 [R1+0x40], R8 ;  /* 0x0000400801007387 */ /* 0x0043e80000100c00 */
[----:B---3--:R1:W-:Y:S04]  /*0b40*/  STL.128 [R1+0x50], R12 ;  /* 0x0000500c01007387 */ /* 0x0083e80000100c00 */
[----:B----4-:R1:W-:Y:S04]  /*0b50*/  STL.128 [R1+0x60], R16 ;  /* 0x0000601001007387 */ /* 0x0103e80000100c00 */
[----:B------:R1:W-:Y:S01]  /*0b60*/  STL.128 [R1+0x70], R20 ;  /* 0x0000701401007387 */ /* 0x0003e20000100c00 */
[----:B-----5:R-:W-:-:S05]  /*0b70*/  LEA R24, R27, UR10, 0x2 ;  /* 0x0000000a1b187c11 */ /* 0x020fca000f8e10ff */
[----:B------:R-:W2:Y:S04]  /*0b80*/  LDL R2, [R24+0x10] ;  /* 0x0000100018027983 */ /* 0x000ea80000100800 */
[----:B------:R-:W3:Y:S01]  /*0b90*/  LDL R29, [R24+0x20] ;  /* 0x00002000181d7983 */ /* 0x000ee20000100800 */
[----:B------:R-:W-:Y:S02]  /*0ba0*/  SHF.R.S32.HI R3, RZ, 0x1f, R20 ;  /* 0x0000001fff037819 */ /* 0x000fe40000011414 */
[----:B------:R-:W-:Y:S02]  /*0bb0*/  IADD3 R0, PT, PT, -R27, R23, RZ ;  /* 0x000000171b007210 */ /* 0x000fe40007ffe1ff */
[----:B------:R-:W-:Y:S02]  /*0bc0*/  LEA.HI R3, R3, R20, RZ, 0x2 ;  /* 0x0000001403037211 */ /* 0x000fe400078f10ff */
[----:B------:R-:W-:-:S02]  /*0bd0*/  IABS R26, R0 ;  /* 0x00000000001a7213 */ /* 0x000fc40000000000 */
[----:B------:R-:W-:Y:S02]  /*0be0*/  LOP3.LUT R25, R3, 0xfffffffc, RZ, 0xc0, !PT ;  /* 0xfffffffc03197812 */ /* 0x000fe400078ec0ff */
[----:B------:R-:W-:-:S03]  /*0bf0*/  SHF.R.S32.HI R3, RZ, 0x2, R3 ;  /* 0x00000002ff037819 */ /* 0x000fc60000011403 */
[----:B------:R-:W-:Y:S02]  /*0c00*/  IMAD.IADD R0, R20, 0x1, -R25 ;  /* 0x0000000114007824 */ /* 0x000fe400078e0a19 */
[----:B------:R-:W-:-:S05]  /*0c10*/  IMAD.MOV.U32 R25, RZ, RZ, R26 ;  /* 0x000000ffff197224 */ /* 0x000fca00078e001a */
[----:B------:R-:W-:Y:S01]  /*0c20*/  ISETP.NE.AND P0, PT, R25, 0x2, PT ;  /* 0x000000021900780c */ /* 0x000fe20003f05270 */
[----:B--2---:R-:W-:Y:S02]  /*0c30*/  IMAD.IADD R2, R3, 0x1, R2 ;  /* 0x0000000103027824 */ /* 0x004fe400078e0202 */
[----:B---3--:R-:W-:-:S05]  /*0c40*/  IMAD.IADD R29, R0, 0x1, R29 ;  /* 0x00000001001d7824 */ /* 0x008fca00078e021d */
[----:B------:R-:W-:-:S04]  /*0c50*/  VIMNMX.U32 R24, PT, PT, R2, R29, !PT ;  /* 0x0000001d02187248 */ /* 0x000fc80007fe0000 */
[----:B------:R-:W-:-:S13]  /*0c60*/  ISETP.GT.U32.OR P0, PT, R24, 0x3, !P0 ;  /* 0x000000031800780c */ /* 0x000fda0004704470 */
[----:B-1----:R-:W-:Y:S05]  /*0c70*/  @P0 BRA `(.L_x_8) ;  /* 0x0000000400e80947 */ /* 0x002fea0003800000 */
[----:B------:R-:W-:-:S05]  /*0c80*/  IMAD R24, R2, 0x4, R29 ;  /* 0x0000000402187824 */ /* 0x000fca00078e021d */
[----:B------:R-:W-:-:S05]  /*0c90*/  LEA R34, R24, UR7, 0x2 ;  /* 0x0000000718227c11 */ /* 0x000fca000f8e10ff */
[----:B------:R-:W2:Y:S02]  /*0ca0*/  LDL R25, [R34] ;  /* 0x0000000022197983 */ /* 0x000ea40000100800 */
[----:B--2---:R-:W-:-:S04]  /*0cb0*/  LEA R25, R24, R25, 0x4 ;  /* 0x0000001918197211 */ /* 0x004fc800078e20ff */
[----:B------:R-:W-:-:S05]  /*0cc0*/  LEA R26, R25, UR5, 0x2 ;  /* 0x00000005191a7c11 */ /* 0x000fca000f8e10ff */
[----:B------:R-:W1:Y:S02]  /*0cd0*/  LDS R2, [R26] ;  /* 0x000000001a027984 */ /* 0x000e640000000800 */
[----:B-1----:R-:W-:-:S05]  /*0ce0*/  IMAD.IADD R2, R21, 0x1, -R2 ;  /* 0x0000000115027824 */ /* 0x002fca00078e0a02 */
[----:B------:R-:W-:Y:S04]  /*0cf0*/  STL [R1+0x74], R2 ;  /* 0x0000740201007387 */ /* 0x000fe80000100800 */
[----:B------:R-:W2:Y:S01]  /*0d00*/  LDL R25, [R34] ;  /* 0x0000000022197983 */ /* 0x000ea20000100800 */
[----:B------:R-:W-:-:S04]  /*0d10*/  IMAD R32, R3, 0x4, R0 ;  /* 0x0000000403207824 */ /* 0x000fc800078e0200 */
[C---:B--2---:R-:W-:Y:S01]  /*0d20*/  IMAD.U32 R25, R32.reuse, 0x10, R25 ;  /* 0x0000001020197824 */ /* 0x044fe200078e0019 */
[----:B------:R-:W-:-:S04]  /*0d30*/  LEA R32, R32, UR7, 0x2 ;  /* 0x0000000720207c11 */ /* 0x000fc8000f8e10ff */
[----:B------:R-:W-:-:S05]  /*0d40*/  LEA R0, R25, UR5, 0x2 ;  /* 0x0000000519007c11 */ /* 0x000fca000f8e10ff */
[----:B------:R-:W1:Y:S02]  /*0d50*/  LDS R3, [R0] ;  /* 0x0000000000037984 */ /* 0x000e640000000800 */
[----:B-1----:R-:W-:-:S05]  /*0d60*/  IMAD.IADD R28, R2, 0x1, R3 ;  /* 0x00000001021c7824 */ /* 0x002fca00078e0203 */
[----:B------:R1:W-:Y:S04]  /*0d70*/  STL [R1+0x74], R28 ;  /* 0x0000741c01007387 */ /* 0x0003e80000100800 */
[----:B------:R-:W2:Y:S04]  /*0d80*/  LDL R29, [R32] ;  /* 0x00000000201d7983 */ /* 0x000ea80000100800 */
[----:B------:R-:W3:Y:S04]  /*0d90*/  LDL R3, [R34] ;  /* 0x0000000022037983 */ /* 0x000ee80000100800 */
[----:B--2---:R1:W-:Y:S04]  /*0da0*/  STL [R34], R29 ;  /* 0x0000001d22007387 */ /* 0x0043e80000100800 */
[----:B---3--:R1:W-:Y:S04]  /*0db0*/  STL [R32], R3 ;  /* 0x0000000320007387 */ /* 0x0083e80000100800 */
[----:B------:R-:W2:Y:S04]  /*0dc0*/  LDL R26, [R1+0x78] ;  /* 0x00007800011a7983 */ /* 0x000ea80000100800 */
[----:B------:R-:W3:Y:S04]  /*0dd0*/  LDL R25, [R1+0x74] ;  /* 0x0000740001197983 */ /* 0x000ee80000100800 */
[----:B------:R1:W-:Y:S01]  /*0de0*/  STL [R1+0x70], R24 ;  /* 0x0000701801007387 */ /* 0x0003e20000100800 */
[----:B--2---:R-:W-:-:S05]  /*0df0*/  VIADD R26, R26, 0x1 ;  /* 0x000000011a1a7836 */ /* 0x004fca0000000000 */
[----:B------:R1:W-:Y:S01]  /*0e00*/  STL [R1+0x78], R26 ;  /* 0x0000781a01007387 */ /* 0x0003e20000100800 */
[----:B---3--:R-:W-:-:S04]  /*0e10*/  IADD3 R0, PT, PT, R26, R25, RZ ;  /* 0x000000191a007210 */ /* 0x008fc80007ffe0ff */
[----:B------:R-:W-:-:S13]  /*0e20*/  ISETP.GT.AND P0, PT, R0, R33, PT ;  /* 0x000000210000720c */ /* 0x000fda0003f04270 */
[----:B-1----:R-:W-:Y:S05]  /*0e30*/  @P0 BRA `(.L_x_8) ;  /* 0x0000000400780947 */ /* 0x002fea0003800000 */
[----:B------:R-:W-:Y:S01]  /*0e40*/  ISETP.NE.AND P0, PT, R25, RZ, PT ;  /* 0x000000ff1900720c */ /* 0x000fe20003f05270 */
[----:B------:R1:W-:-:S12]  /*0e50*/  STL [R1+0x7c], R27 ;  /* 0x00007c1b01007387 */ /* 0x0003d80000100800 */
[----:B------:R1:W-:Y:S01]  /*0e60*/  @!P0 STG.E desc[UR8][R30.64], R26 ;  /* 0x0000001a1e008986 */ /* 0x0003e2000c101908 */
[----:B------:R-:W-:Y:S05]  /*0e70*/  @!P0 BRA `(.L_x_8) ;  /* 0x0000000400688947 */ /* 0x000fea0003800000 */
[----:B------:R2:W5:Y:S04]  /*0e80*/  LDL.128 R40, [R1+0x30] ;  /* 0x0000300001287983 */ /* 0x0005680000100c00 */
[----:B01----:R2:W5:Y:S04]  /*0e90*/  LDL.128 R28, [R1+0x40] ;  /* 0x00004000011c7983 */ /* 0x0035680000100c00 */
[----:B------:R2:W5:Y:S04]  /*0ea0*/  LDL.128 R32, [R1+0x50] ;  /* 0x0000500001207983 */ /* 0x0005680000100c00 */
[----:B------:R2:W5:Y:S01]  /*0eb0*/  LDL.128 R36, [R1+0x60] ;  /* 0x0000600001247983 */ /* 0x0005620000100c00 */
[----:B------:R-:W-:-:S02]  /*0ec0*/  IMAD.MOV R0, RZ, RZ, -R45 ;  /* 0x000000ffff007224 */ /* 0x000fc400078e0a2d */
[----:B------:R-:W-:-:S07]  /*0ed0*/  IMAD.MOV.U32 R2, RZ, RZ, RZ ;  /* 0x000000ffff027224 */ /* 0x000fce00078e00ff */
.L_x_17:
[----:B0-----:R-:W0:Y:S01]  /*0ee0*/  S2R R48, SR_TID.X ;  /* 0x0000000000307919 */ /* 0x001e220000002100 */
[----:B------:R-:W-:Y:S01]  /*0ef0*/  ISETP.NE.AND P0, PT, R0, RZ, PT ;  /* 0x000000ff0000720c */ /* 0x000fe20003f05270 */
[C---:B-1-34-:R-:W-:Y:S01]  /*0f00*/  VIADD R3, R2.reuse, 0x1 ;  /* 0x0000000102037836 */ /* 0x05afe20000000000 */
[----:B------:R-:W-:Y:S01]  /*0f10*/  BSSY.RECONVERGENT B1, `(.L_x_9) ;  /* 0x0000016000017945 */ /* 0x000fe20003800200 */
[C---:B------:R-:W-:Y:S02]  /*0f20*/  VIADD R45, R2.reuse, 0x2 ;  /* 0x00000002022d7836 */ /* 0x040fe40000000000 */
[----:B------:R-:W-:Y:S01]  /*0f30*/  VIADD R46, R2, 0x3 ;  /* 0x00000003022e7836 */ /* 0x000fe20000000000 */
[-C--:B0-----:R-:W-:Y:S02]  /*0f40*/  ISETP.NE.AND P1, PT, R3, R48.reuse, PT ;  /* 0x000000300300720c */ /* 0x081fe40003f25270 */
[-C--:B------:R-:W-:Y:S02]  /*0f50*/  ISETP.NE.AND P2, PT, R45, R48.reuse, PT ;  /* 0x000000302d00720c */ /* 0x080fe40003f45270 */
[----:B------:R-:W-:-:S03]  /*0f60*/  ISETP.NE.AND P3, PT, R46, R48, PT ;  /* 0x000000302e00720c */ /* 0x000fc60003f65270 */
[----:B------:R-:W-:Y:S10]  /*0f70*/  @P0 BRA `(.L_x_10) ;  /* 0x00000000003c0947 */ /* 0x000ff40003800000 */
[----:B------:R-:W0:Y:S01]  /*0f80*/  S2R R47, SR_CgaCtaId ;  /* 0x00000000002f7919 */ /* 0x000e220000008800 */
[----:B------:R-:W-:-:S04]  /*0f90*/  MOV R46, 0x400 ;  /* 0x00000400002e7802 */ /* 0x000fc80000000f00 */
[----:B------:R-:W-:-:S04]  /*0fa0*/  IADD3 R3, PT, PT, R46, 0xa400, RZ ;  /* 0x0000a4002e037810 */ /* 0x000fc80007ffe0ff */
[C---:B0-----:R-:W-:Y:S02]  /*0fb0*/  LEA R3, R47.reuse, R3, 0x18 ;  /* 0x000000032f037211 */ /* 0x041fe400078ec0ff */
[C---:B------:R-:W-:Y:S01]  /*0fc0*/  LEA R48, R47.reuse, R46, 0x18 ;  /* 0x0000002e2f307211 */ /* 0x040fe200078ec0ff */
[----:B------:R-:W-:Y:S02]  /*0fd0*/  VIADD R46, R46, 0x400 ;  /* 0x000004002e2e7836 */ /* 0x000fe40000000000 */
[----:B------:R-:W-:Y:S03]  /*0fe0*/  ATOMS.POPC.INC.32 RZ, [R3+URZ] ;  /* 0x0000000003ff7f8c */ /* 0x000fe6000d8000ff */
[----:B------:R-:W-:Y:S01]  /*0ff0*/  LEA R46, R47, R46, 0x18 ;  /* 0x0000002e2f2e7211 */ /* 0x000fe200078ec0ff */
[----:B------:R-:W0:Y:S04]  /*1000*/  LDS R45, [R48+0xa400] ;  /* 0x00a40000302d7984 */ /* 0x000e280000000800 */
[----:B0-----:R-:W-:-:S05]  /*1010*/  IMAD R45, R45, 0x50, R46 ;  /* 0x000000502d2d7824 */ /* 0x001fca00078e022e */
[----:B-----5:R0:W-:Y:S04]  /*1020*/  STS.128 [R45], R40 ;  /* 0x000000282d007388 */ /* 0x0201e80000000c00 */
[----:B------:R0:W-:Y:S04]  /*1030*/  STS.128 [R45+0x10], R28 ;  /* 0x0000101c2d007388 */ /* 0x0001e80000000c00 */
[----:B------:R0:W-:Y:S04]  /*1040*/  STS.128 [R45+0x20], R32 ;  /* 0x000020202d007388 */ /* 0x0001e80000000c00 */
[----:B------:R0:W-:Y:S04]  /*1050*/  STS.128 [R45+0x30], R36 ;  /* 0x000030242d007388 */ /* 0x0001e80000000c00 */
[----:B------:R0:W-:Y:S02]  /*1060*/  STS.128 [R45+0x40], R24 ;  /* 0x000040182d007388 */ /* 0x0001e40000000c00 */
.L_x_10:
[----:B------:R-:W-:Y:S05]  /*1070*/  BSYNC.RECONVERGENT B1 ;  /* 0x0000000000017941 */ /* 0x000fea0003800200 */
.L_x_9:
[----:B------:R-:W-:Y:S04]  /*1080*/  BSSY.RECONVERGENT B1, `(.L_x_11) ;  /* 0x0000011000017945 */ /* 0x000fe80003800200 */
[----:B------:R-:W-:Y:S05]  /*1090*/  @P1 BRA `(.L_x_12) ;  /* 0x00000000003c1947 */ /* 0x000fea0003800000 */
[----:B------:R-:W1:Y:S01]  /*10a0*/  S2R R46, SR_CgaCtaId ;  /* 0x00000000002e7919 */ /* 0x000e620000008800 */
[----:B0-----:R-:W-:-:S05]  /*10b0*/  MOV R45, 0x400 ;  /* 0x00000400002d7802 */ /* 0x001fca0000000f00 */
[----:B------:R-:W-:-:S05]  /*10c0*/  VIADD R3, R45, 0xa400 ;  /* 0x0000a4002d037836 */ /* 0x000fca0000000000 */
[C---:B-1----:R-:W-:Y:S02]  /*10d0*/  LEA R47, R46.reuse, R3, 0x18 ;  /* 0x000000032e2f7211 */ /* 0x042fe400078ec0ff */
        /* <DEDUP_REMOVED lines=11> */
.L_x_12:
[----:B------:R-:W-:Y:S05]  /*1190*/  BSYNC.RECONVERGENT B1 ;  /* 0x0000000000017941 */ /* 0x000fea0003800200 */
.L_x_11:
[----:B------:R-:W-:Y:S04]  /*11a0*/  BSSY.RECONVERGENT B1, `(.L_x_13) ;  /* 0x0000011000017945 */ /* 0x000fe80003800200 */
[----:B------:R-:W-:Y:S05]  /*11b0*/  @P2 BRA `(.L_x_14) ;  /* 0x00000000003c2947 */ /* 0x000fea0003800000 */
[----:B------:R-:W3:Y:S01]  /*11c0*/  S2R R46, SR_CgaCtaId ;  /* 0x00000000002e7919 */ /* 0x000ee20000008800 */
[----:B0-----:R-:W-:-:S05]  /*11d0*/  MOV R45, 0x400 ;  /* 0x00000400002d7802 */ /* 0x001fca0000000f00 */
[----:B-1----:R-:W-:-:S05]  /*11e0*/  VIADD R3, R45, 0xa400 ;  /* 0x0000a4002d037836 */ /* 0x002fca0000000000 */
[C---:B---3--:R-:W-:Y:S02]  /*11f0*/  LEA R47, R46.reuse, R3, 0x18 ;  /* 0x000000032e2f7211 */ /* 0x048fe400078ec0ff */
        /* <DEDUP_REMOVED lines=11> */
.L_x_14:
[----:B------:R-:W-:Y:S05]  /*12b0*/  BSYNC.RECONVERGENT B1 ;  /* 0x0000000000017941 */ /* 0x000fea0003800200 */
.L_x_13:
[----:B------:R-:W-:Y:S04]  /*12c0*/  BSSY.RECONVERGENT B1, `(.L_x_15) ;  /* 0x0000011000017945 */ /* 0x000fe80003800200 */
[----:B------:R-:W-:Y:S05]  /*12d0*/  @P3 BRA `(.L_x_16) ;  /* 0x00000000003c3947 */ /* 0x000fea0003800000 */
[----:B------:R-:W4:Y:S01]  /*12e0*/  S2R R46, SR_CgaCtaId ;  /* 0x00000000002e7919 */ /* 0x000f220000008800 */
[----:B0-----:R-:W-:-:S04]  /*12f0*/  MOV R45, 0x400 ;  /* 0x00000400002d7802 */ /* 0x001fc80000000f00 */
[----:B-1-3--:R-:W-:-:S04]  /*1300*/  IADD3 R3, PT, PT, R45, 0xa400, RZ ;  /* 0x0000a4002d037810 */ /* 0x00afc80007ffe0ff */
[C---:B----4-:R-:W-:Y:S02]  /*1310*/  LEA R47, R46.reuse, R3, 0x18 ;  /* 0x000000032e2f7211 */ /* 0x050fe400078ec0ff */
        /* <DEDUP_REMOVED lines=11> */
.L_x_16:
[----:B------:R-:W-:Y:S05]  /*13d0*/  BSYNC.RECONVERGENT B1 ;  /* 0x0000000000017941 */ /* 0x000fea0003800200 */
.L_x_15:
[----:B------:R-:W-:Y:S02]  /*13e0*/  VIADD R2, R2, 0x4 ;  /* 0x0000000402027836 */ /* 0x000fe40000000000 */
[----:B------:R-:W-:-:S03]  /*13f0*/  VIADD R0, R0, 0x4 ;  /* 0x0000000400007836 */ /* 0x000fc60000000000 */
[----:B------:R-:W-:-:S13]  /*1400*/  ISETP.NE.AND P0, PT, R2, 0x20, PT ;  /* 0x000000200200780c */ /* 0x000fda0003f05270 */
[----:B------:R-:W-:Y:S05]  /*1410*/  @P0 BRA `(.L_x_17) ;  /* 0xfffffff800b00947 */ /* 0x000fea000383ffff */
.L_x_8:
[----:B------:R-:W-:Y:S05]  /*1420*/  BSYNC.RECONVERGENT B0 ;  /* 0x0000000000007941 */ /* 0x000fea0003800200 */
.L_x_7:
[----:B------:R-:W1:Y:S08]  /*1430*/  S2UR UR6, SR_CgaCtaId ;  /* 0x00000000000679c3 */ /* 0x000e700000008800 */
[----:B------:R-:W-:Y:S01]  /*1440*/  BAR.SYNC.DEFER_BLOCKING 0x0 ;  /* 0x0000000000007b1d */ /* 0x000fe20000010000 */
[----:B------:R-:W-:-:S05]  /*1450*/  UIADD3 UR4, UPT, UPT, UR4, 0x1, URZ ;  /* 0x0000000104047890 */ /* 0x000fca000fffe0ff */
[----:B------:R-:W-:Y:S02]  /*1460*/  UMOV UR5, 0x400 ;  /* 0x0000040000057882 */ /* 0x000fe40000000000 */
[----:B-1----:R-:W-:-:S09]  /*1470*/  ULEA UR5, UR6, UR5, 0x18 ;  /* 0x0000000506057291 */ /* 0x002fd2000f8ec0ff */
[----:B0-----:R-:W0:Y:S01]  /*1480*/  LDS R0, [UR5+0xa400] ;  /* 0x00a40005ff007984 */ /* 0x001e220008000800 */
[----:B------:R-:W-:Y:S01]  /*1490*/  BAR.SYNC.DEFER_BLOCKING 0x0 ;  /* 0x0000000000007b1d */ /* 0x000fe20000010000 */
[----:B0-----:R-:W-:-:S13]  /*14a0*/  ISETP.GE.AND P0, PT, R0, RZ, PT ;  /* 0x000000ff0000720c */ /* 0x001fda0003f06270 */
[----:B------:R-:W-:Y:S05]  /*14b0*/  @P0 BRA `(.L_x_18) ;  /* 0xfffffff400040947 */ /* 0x000fea000383ffff */
.L_x_6:
[----:B------:R-:W0:Y:S01]  /*14c0*/  S2R R5, SR_CTAID.X ;  /* 0x0000000000057919 */ /* 0x000e220000002500 */
[----:B---34-:R-:W0:Y:S01]  /*14d0*/  LDC.64 R2, c[0x0][0x3a0] ;  /* 0x0000e800ff027b82 */ /* 0x018e220000000a00 */
[----:B------:R-:W-:Y:S02]  /*14e0*/  IMAD.U32 R7, RZ, RZ, UR4 ;  /* 0x00000004ff077e24 */ /* 0x000fe4000f8e00ff */
[----:B0-----:R-:W-:-:S05]  /*14f0*/  IMAD.WIDE.U32 R2, R5, 0x4, R2 ;  /* 0x0000000405027825 */ /* 0x001fca00078e0002 */
[----:B------:R-:W-:Y:S01]  /*1500*/  STG.E desc[UR8][R2.64], R7 ;  /* 0x0000000702007986 */ /* 0x000fe2000c101908 */
[----:B------:R-:W-:Y:S05]  /*1510*/  EXIT ;  /* 0x000000000000794d */ /* 0x000fea0003800000 */
.L_x_19:
[----:B------:R-:W-:-:S00]  /*1520*/  BRA `(.L_x_19) ;  /* 0xfffffffc00fc7947 */ /* 0x000fc0000383ffff */
[----:B------:R-:W-:-:S00]  /*1530*/  NOP ;  /* 0x0000000000007918 */ /* 0x000fc00000000000 */
        /* <DEDUP_REMOVED lines=12> */
.L_x_20:


//--------------------- .nv.shared._Z10dfs_kerneliP4NodePiP4LockS1_ --------------------------
	.section	.nv.shared._Z10dfs_kerneliP4NodePiP4LockS1_,"aw",@nobits
	.sectionflags	@""
	.align	4
.nv.shared._Z10dfs_kerneliP4NodePiP4LockS1_:
	.zero		43012


//--------------------- .nv.shared.reserved.0     --------------------------
	.section	.nv.shared.reserved.0,"aw",@nobits
	.weak		__nv_reservedSMEM_offset_0_alias
	.size		__nv_reservedSMEM_offset_0_alias, 0, 64
	.other		__nv_reservedSMEM_offset_0_alias,@"STO_CUDA_RESERVED_SHARED STV_DEFAULT"
__nv_reservedSMEM_offset_0_alias:
	.zero		0
	.zero		64


//--------------------- .nv.constant0._Z10dfs_kerneliP4NodePiP4LockS1_ --------------------------
	.section	.nv.constant0._Z10dfs_kerneliP4NodePiP4LockS1_,"a",@progbits
	.sectionflags	@""
	.align	4
.nv.constant0._Z10dfs_kerneliP4NodePiP4LockS1_:
	.zero		936


//--------------------- SYMBOLS --------------------------

	.type		.nv.reservedSmem.offset0,@object
	.size		.nv.reservedSmem.offset0,0x4
	.type		.nv.reservedSmem.cap,@object
	.size		.nv.reservedSmem.cap,0x4
